//
// Generated by NVIDIA NVVM Compiler
//
// Compiler Build ID: CL-36424714
// Cuda compilation tools, release 13.0, V13.0.88
// Based on NVVM 20.0.0
//

.version 9.0
.target sm_100
.address_size 64

	// .globl	_Z21doubleArraySignKernelPdS_i

.visible .entry _Z21doubleArraySignKernelPdS_i(
	.param .u64 .ptr .align 1 _Z21doubleArraySignKernelPdS_i_param_0,
	.param .u64 .ptr .align 1 _Z21doubleArraySignKernelPdS_i_param_1,
	.param .u32 _Z21doubleArraySignKernelPdS_i_param_2
)
{
	.reg .pred 	%p<4>;
	.reg .b32 	%r<9>;
	.reg .b64 	%rd<8>;
	.reg .b64 	%fd<3>;

	ld.param.u64 	%rd1, [_Z21doubleArraySignKernelPdS_i_param_0];
	ld.param.u64 	%rd2, [_Z21doubleArraySignKernelPdS_i_param_1];
	ld.param.u32 	%r2, [_Z21doubleArraySignKernelPdS_i_param_2];
	mov.u32 	%r3, %ctaid.x;
	mov.u32 	%r4, %ntid.x;
	mov.u32 	%r5, %tid.x;
	mad.lo.s32 	%r1, %r3, %r4, %r5;
	setp.ge.s32 	%p1, %r1, %r2;
	@%p1 bra 	$L__BB0_2;
	cvta.to.global.u64 	%rd3, %rd1;
	cvta.to.global.u64 	%rd4, %rd2;
	mul.wide.s32 	%rd5, %r1, 8;
	add.s64 	%rd6, %rd3, %rd5;
	ld.global.f64 	%fd1, [%rd6];
	setp.gt.f64 	%p2, %fd1, 0d0000000000000000;
	selp.u32 	%r6, 1, 0, %p2;
	setp.lt.f64 	%p3, %fd1, 0d0000000000000000;
	selp.s32 	%r7, -1, 0, %p3;
	add.s32 	%r8, %r7, %r6;
	cvt.rn.f64.s32 	%fd2, %r8;
	add.s64 	%rd7, %rd4, %rd5;
	st.global.f64 	[%rd7], %fd2;
$L__BB0_2:
	ret;

}


// ===== COMPILED SASS (sm_100) =====

	.target	sm_100

	.elftype	@"ET_EXEC"


//--------------------- .note.nv.tkinfo           --------------------------
	.section	.note.nv.tkinfo,"",@"SHT_NOTE"
	.sectionflags	@"SHF_NOTE_NV_TKINFO"
	.tkinfo
        /*0018*/ 	.word	0x00000002
        /*0030*/ 	.string	""
        /*0030*/ 	.string	"ptxas"
        /*0030*/ 	.string	"Cuda compilation tools, release 13.0, V13.0.88"
        /*0030*/ 	.string	"Build cuda_13.0.r13.0/compiler.36424714_0"
        /*0030*/ 	.string	"-arch sm_100 -m 64 "



//--------------------- .note.nv.cuinfo           --------------------------
	.section	.note.nv.cuinfo,"",@"SHT_NOTE"
	.sectionflags	@"SHF_NOTE_NV_CUINFO"
        /*0018*/ 	.short	0x0002
        /*001a*/ 	.short	0x0064
        /*001c*/ 	.short	0x0082
	.zero		2


//--------------------- .nv.info                  --------------------------
	.section	.nv.info,"",@"SHT_CUDA_INFO"
	.align	4


	//----- nvinfo : EIATTR_REGCOUNT
	.align		4
        /*0000*/ 	.byte	0x04, 0x2f
        /*0002*/ 	.short	(.L_1 - .L_0)
	.align		4
.L_0:
        /*0004*/ 	.word	index@(_Z21doubleArraySignKernelPdS_i)
        /*0008*/ 	.word	0x0000000c


	//----- nvinfo : EIATTR_FRAME_SIZE
	.align		4
.L_1:
        /*000c*/ 	.byte	0x04, 0x11
        /*000e*/ 	.short	(.L_3 - .L_2)
	.align		4
.L_2:
        /*0010*/ 	.word	index@(_Z21doubleArraySignKernelPdS_i)
        /*0014*/ 	.word	0x00000000


	//----- nvinfo : EIATTR_MIN_STACK_SIZE
	.align		4
.L_3:
        /*0018*/ 	.byte	0x04, 0x12
        /*001a*/ 	.short	(.L_5 - .L_4)
	.align		4
.L_4:
        /*001c*/ 	.word	index@(_Z21doubleArraySignKernelPdS_i)
        /*0020*/ 	.word	0x00000000
.L_5:


//--------------------- .nv.compat                --------------------------
	.section	.nv.compat,"",@"SHT_CUDA_COMPAT_INFO"
	.align	4
        /*0000*/ 	.byte	0x02, 0x09, 0x00, 0x00, 0x02, 0x02, 0x01, 0x00, 0x02, 0x05, 0x05, 0x00, 0x03, 0x07, 0x01, 0x01
        /*0010*/ 	.byte	0x02, 0x03, 0x00, 0x00, 0x02, 0x06, 0x01, 0x00, 0x04, 0x0b, 0x08, 0x00, 0x01, 0x00, 0x00, 0x00
        /*0020*/ 	.byte	0x00, 0x00, 0x00, 0x00


//--------------------- .nv.info._Z21doubleArraySignKernelPdS_i --------------------------
	.section	.nv.info._Z21doubleArraySignKernelPdS_i,"",@"SHT_CUDA_INFO"
	.sectionflags	@""
	.align	4


	//----- nvinfo : EIATTR_CUDA_API_VERSION
	.align		4
        /*0000*/ 	.byte	0x04, 0x37
        /*0002*/ 	.short	(.L_7 - .L_6)
.L_6:
        /*0004*/ 	.word	0x00000082


	//----- nvinfo : EIATTR_KPARAM_INFO
	.align		4
.L_7:
        /*0008*/ 	.byte	0x04, 0x17
        /*000a*/ 	.short	(.L_9 - .L_8)
.L_8:
        /*000c*/ 	.word	0x00000000
        /*0010*/ 	.short	0x0002
        /*0012*/ 	.short	0x0010
        /*0014*/ 	.byte	0x00, 0xf0, 0x11, 0x00


	//----- nvinfo : EIATTR_KPARAM_INFO
	.align		4
.L_9:
        /*0018*/ 	.byte	0x04, 0x17
        /*001a*/ 	.short	(.L_11 - .L_10)
.L_10:
        /*001c*/ 	.word	0x00000000
        /*0020*/ 	.short	0x0001
        /*0022*/ 	.short	0x0008
        /*0024*/ 	.byte	0x00, 0xf5, 0x21, 0x00


	//----- nvinfo : EIATTR_KPARAM_INFO
	.align		4
.L_11:
        /*0028*/ 	.byte	0x04, 0x17
        /*002a*/ 	.short	(.L_13 - .L_12)
.L_12:
        /*002c*/ 	.word	0x00000000
        /*0030*/ 	.short	0x0000
        /*0032*/ 	.short	0x0000
        /*0034*/ 	.byte	0x00, 0xf5, 0x21, 0x00


	//----- nvinfo : EIATTR_SPARSE_MMA_MASK
	.align		4
.L_13:
        /*0038*/ 	.byte	0x03, 0x50
        /*003a*/ 	.short	0x0000


	//----- nvinfo : EIATTR_MAXREG_COUNT
	.align		4
        /*003c*/ 	.byte	0x03, 0x1b
        /*003e*/ 	.short	0x00ff


	//----- nvinfo : EIATTR_MERCURY_ISA_VERSION
	.align		4
        /*0040*/ 	.byte	0x03, 0x5f
        /*0042*/ 	.short	0x0101


	//----- nvinfo : EIATTR_VRC_CTA_INIT_COUNT
	.align		4
        /*0044*/ 	.byte	0x02, 0x4a
	.zero		1
	.zero		1


	//----- nvinfo : EIATTR_EXIT_INSTR_OFFSETS
	.align		4
        /*0048*/ 	.byte	0x04, 0x1c
        /*004a*/ 	.short	(.L_15 - .L_14)


	//   ....[0]....
.L_14:
        /*004c*/ 	.word	0x00000070


	//   ....[1]....
        /*0050*/ 	.word	0x00000160


	//----- nvinfo : EIATTR_CBANK_PARAM_SIZE
	.align		4
.L_15:
        /*0054*/ 	.byte	0x03, 0x19
        /*0056*/ 	.short	0x0014


	//----- nvinfo : EIATTR_PARAM_CBANK
	.align		4
        /*0058*/ 	.byte	0x04, 0x0a
        /*005a*/ 	.short	(.L_17 - .L_16)
	.align		4
.L_16:
        /*005c*/ 	.word	index@(.nv.constant0._Z21doubleArraySignKernelPdS_i)
        /*0060*/ 	.short	0x0380
        /*0062*/ 	.short	0x0014


	//----- nvinfo : EIATTR_SW_WAR
	.align		4
.L_17:
        /*0064*/ 	.byte	0x04, 0x36
        /*0066*/ 	.short	(.L_19 - .L_18)
.L_18:
        /*0068*/ 	.word	0x00000008
.L_19:


//--------------------- .nv.callgraph             --------------------------
	.section	.nv.callgraph,"",@"SHT_CUDA_CALLGRAPH"
	.align	4
	.sectionentsize	8
	.align		4
        /*0000*/ 	.word	0x00000000
	.align		4
        /*0004*/ 	.word	0xffffffff
	.align		4
        /*0008*/ 	.word	0x00000000
	.align		4
        /*000c*/ 	.word	0xfffffffe
	.align		4
        /*0010*/ 	.word	0x00000000
	.align		4
        /*0014*/ 	.word	0xfffffffd
	.align		4
        /*0018*/ 	.word	0x00000000
	.align		4
        /*001c*/ 	.word	0xfffffffc


//--------------------- .text._Z21doubleArraySignKernelPdS_i --------------------------
	.section	.text._Z21doubleArraySignKernelPdS_i,"ax",@progbits
	.align	128
        .global         _Z21doubleArraySignKernelPdS_i
        .type           _Z21doubleArraySignKernelPdS_i,@function
        .size           _Z21doubleArraySignKernelPdS_i,(.L_x_1 - _Z21doubleArraySignKernelPdS_i)
        .other          _Z21doubleArraySignKernelPdS_i,@"STO_CUDA_ENTRY STV_DEFAULT"
_Z21doubleArraySignKernelPdS_i:
.text._Z21doubleArraySignKernelPdS_i:
[----:B------:R-:W-:Y:S01]  /*0000*/  LDC R1, c[0x0][0x37c] ;  /* 0x0000df00ff017b82 */ /* 0x000fe20000000800 */
[----:B------:R-:W0:Y:S07]  /*0010*/  S2R R0, SR_TID.X ;  /* 0x0000000000007919 */ /* 0x000e2e0000002100 */
[----:B------:R-:W0:Y:S01]  /*0020*/  S2UR UR4, SR_CTAID.X ;  /* 0x00000000000479c3 */ /* 0x000e220000002500 */
[----:B------:R-:W1:Y:S07]  /*0030*/  LDCU UR5, c[0x0][0x390] ;  /* 0x00007200ff0577ac */ /* 0x000e6e0008000800 */
[----:B------:R-:W0:Y:S02]  /*0040*/  LDC R9, c[0x0][0x360] ;  /* 0x0000d800ff097b82 */ /* 0x000e240000000800 */
[----:B0-----:R-:W-:-:S05]  /*0050*/  IMAD R9, R9, UR4, R0 ;  /* 0x0000000409097c24 */ /* 0x001fca000f8e0200 */
[----:B-1----:R-:W-:-:S13]  /*0060*/  ISETP.GE.AND P0, PT, R9, UR5, PT ;  /* 0x0000000509007c0c */ /* 0x002fda000bf06270 */
[----:B------:R-:W-:Y:S05]  /*0070*/  @P0 EXIT ;  /* 0x000000000000094d */ /* 0x000fea0003800000 */
[----:B------:R-:W0:Y:S01]  /*0080*/  LDC.64 R2, c[0x0][0x380] ;  /* 0x0000e000ff027b82 */ /* 0x000e220000000a00 */
[----:B------:R-:W1:Y:S01]  /*0090*/  LDCU.64 UR4, c[0x0][0x358] ;  /* 0x00006b00ff0477ac */ /* 0x000e620008000a00 */
[----:B------:R-:W-:-:S06]  /*00a0*/  MOV R4, RZ ;  /* 0x000000ff00047202 */ /* 0x000fcc0000000f00 */
[----:B------:R-:W2:Y:S01]  /*00b0*/  LDC.64 R6, c[0x0][0x388] ;  /* 0x0000e200ff067b82 */ /* 0x000ea20000000a00 */
[----:B0-----:R-:W-:-:S06]  /*00c0*/  IMAD.WIDE R2, R9, 0x8, R2 ;  /* 0x0000000809027825 */ /* 0x001fcc00078e0202 */
[----:B-1----:R-:W3:Y:S01]  /*00d0*/  LDG.E.64 R2, desc[UR4][R2.64] ;  /* 0x0000000402027981 */ /* 0x002ee2000c1e1b00 */
[----:B--2---:R-:W-:Y:S01]  /*00e0*/  IMAD.WIDE R6, R9, 0x8, R6 ;  /* 0x0000000809067825 */ /* 0x004fe200078e0206 */
[C---:B---3--:R-:W-:Y:S02]  /*00f0*/  DSETP.GT.AND P0, PT, R2.reuse, RZ, PT ;  /* 0x000000ff0200722a */ /* 0x048fe40003f04000 */
[----:B------:R-:W-:-:S04]  /*0100*/  DSETP.GEU.AND P1, PT, R2, RZ, PT ;  /* 0x000000ff0200722a */ /* 0x000fc80003f2e000 */
[----:B------:R-:W-:-:S08]  /*0110*/  SEL R0, RZ, 0x1, !P0 ;  /* 0x00000001ff007807 */ /* 0x000fd00004000000 */
[----:B------:R-:W-:Y:S02]  /*0120*/  @!P0 IADD3 R4, PT, PT, RZ, -0x1, RZ ;  /* 0xffffffffff048810 */ /* 0x000fe40007ffe0ff */
[----:B------:R-:W-:-:S06]  /*0130*/  @P1 IADD3 R4, PT, PT, R0, RZ, RZ ;  /* 0x000000ff00041210 */ /* 0x000fcc0007ffe0ff */
[----:B------:R-:W0:Y:S02]  /*0140*/  I2F.F64 R4, R4 ;  /* 0x0000000400047312 */ /* 0x000e240000201c00 */
[----:B0-----:R-:W-:Y:S01]  /*0150*/  STG.E.64 desc[UR4][R6.64], R4 ;  /* 0x0000000406007986 */ /* 0x001fe2000c101b04 */
[----:B------:R-:W-:Y:S05]  /*0160*/  EXIT ;  /* 0x000000000000794d */ /* 0x000fea0003800000 */
.L_x_0:
[----:B------:R-:W-:-:S00]  /*0170*/  BRA `(.L_x_0) ;  /* 0xfffffffc00fc7947 */ /* 0x000fc0000383ffff */
[----:B------:R-:W-:-:S00]  /*0180*/  NOP ;  /* 0x0000000000007918 */ /* 0x000fc00000000000 */
[----:B------:R-:W-:-:S00]  /*0190*/  NOP ;  /* 0x0000000000007918 */ /* 0x000fc00000000000 */
[----:B------:R-:W-:-:S00]  /*01a0*/  NOP ;  /* 0x0000000000007918 */ /* 0x000fc00000000000 */
[----:B------:R-:W-:-:S00]  /*01b0*/  NOP ;  /* 0x0000000000007918 */ /* 0x000fc00000000000 */
[----:B------:R-:W-:-:S00]  /*01c0*/  NOP ;  /* 0x0000000000007918 */ /* 0x000fc00000000000 */
[----:B------:R-:W-:-:S00]  /*01d0*/  NOP ;  /* 0x0000000000007918 */ /* 0x000fc00000000000 */
[----:B------:R-:W-:-:S00]  /*01e0*/  NOP ;  /* 0x0000000000007918 */ /* 0x000fc00000000000 */
[----:B------:R-:W-:-:S00]  /*01f0*/  NOP ;  /* 0x0000000000007918 */ /* 0x000fc00000000000 */
.L_x_1:


//--------------------- .nv.shared.reserved.0     --------------------------
	.section	.nv.shared.reserved.0,"aw",@nobits
	.weak		__nv_reservedSMEM_offset_0_alias
	.size		__nv_reservedSMEM_offset_0_alias, 0, 64
	.other		__nv_reservedSMEM_offset_0_alias,@"STO_CUDA_RESERVED_SHARED STV_DEFAULT"
__nv_reservedSMEM_offset_0_alias:
	.zero		0
	.zero		64


//--------------------- .nv.constant0._Z21doubleArraySignKernelPdS_i --------------------------
	.section	.nv.constant0._Z21doubleArraySignKernelPdS_i,"a",@progbits
	.sectionflags	@""
	.align	4
.nv.constant0._Z21doubleArraySignKernelPdS_i:
	.zero		916


//--------------------- SYMBOLS --------------------------

	.type		.nv.reservedSmem.offset0,@object
	.size		.nv.reservedSmem.offset0,0x4
